	.headerflags	@"EF_CUDA_TEXMODE_UNIFIED EF_CUDA_64BIT_ADDRESS EF_CUDA_ACCELERATORS EF_CUDA_SM90 EF_CUDA_VIRTUAL_SM(EF_CUDA_SM90)"
	.elftype	@"ET_EXEC"


//--------------------- .nv.info                  --------------------------
	.section	.nv.info,"",@"SHT_CUDA_INFO"
	.align	4


	//----- nvinfo : EIATTR_REGCOUNT
	.align		4
        /*0000*/ 	.byte	0x04, 0x2f
        /*0002*/ 	.short	(.L_1 - .L_0)
	.align		4
.L_0:
        /*0004*/ 	.word	index@(triton_poi_fused__safe_softmax_6)
        /*0008*/ 	.word	0x00000012


	//----- nvinfo : EIATTR_MIN_STACK_SIZE
	.align		4
.L_1:
        /*000c*/ 	.byte	0x04, 0x12
        /*000e*/ 	.short	(.L_3 - .L_2)
	.align		4
.L_2:
        /*0010*/ 	.word	index@(triton_poi_fused__safe_softmax_6)
        /*0014*/ 	.word	0x00000000


	//----- nvinfo : EIATTR_FRAME_SIZE
	.align		4
.L_3:
        /*0018*/ 	.byte	0x04, 0x11
        /*001a*/ 	.short	(.L_5 - .L_4)
	.align		4
.L_4:
        /*001c*/ 	.word	index@(triton_poi_fused__safe_softmax_6)
        /*0020*/ 	.word	0x00000000


	//----- nvinfo : EIATTR_MIN_STACK_SIZE
	.align		4
.L_5:
        /*0024*/ 	.byte	0x04, 0x12
        /*0026*/ 	.short	(.L_7 - .L_6)
	.align		4
.L_6:
        /*0028*/ 	.word	index@(triton_poi_fused__safe_softmax_6)
        /*002c*/ 	.word	0x00000000
.L_7:


//--------------------- .nv.info.triton_poi_fused__safe_softmax_6 --------------------------
	.section	.nv.info.triton_poi_fused__safe_softmax_6,"",@"SHT_CUDA_INFO"
	.sectionflags	@""
	.align	4


	//----- nvinfo : EIATTR_CUDA_API_VERSION
	.align		4
        /*0000*/ 	.byte	0x04, 0x37
        /*0002*/ 	.short	(.L_9 - .L_8)
.L_8:
        /*0004*/ 	.word	0x0000007c


	//----- nvinfo : EIATTR_KPARAM_INFO
	.align		4
.L_9:
        /*0008*/ 	.byte	0x04, 0x17
        /*000a*/ 	.short	(.L_11 - .L_10)
.L_10:
        /*000c*/ 	.word	0x00000000
        /*0010*/ 	.short	0x0002
        /*0012*/ 	.short	0x0010
        /*0014*/ 	.byte	0x00, 0xf0, 0x11, 0x00


	//----- nvinfo : EIATTR_KPARAM_INFO
	.align		4
.L_11:
        /*0018*/ 	.byte	0x04, 0x17
        /*001a*/ 	.short	(.L_13 - .L_12)
.L_12:
        /*001c*/ 	.word	0x00000000
        /*0020*/ 	.short	0x0001
        /*0022*/ 	.short	0x0008
        /*0024*/ 	.byte	0x00, 0xf4, 0x21, 0x00


	//----- nvinfo : EIATTR_KPARAM_INFO
	.align		4
.L_13:
        /*0028*/ 	.byte	0x04, 0x17
        /*002a*/ 	.short	(.L_15 - .L_14)
.L_14:
        /*002c*/ 	.word	0x00000000
        /*0030*/ 	.short	0x0000
        /*0032*/ 	.short	0x0000
        /*0034*/ 	.byte	0x00, 0xf4, 0x21, 0x00


	//----- nvinfo : EIATTR_SPARSE_MMA_MASK
	.align		4
.L_15:
        /*0038*/ 	.byte	0x03, 0x50
        /*003a*/ 	.short	0x0000


	//----- nvinfo : EIATTR_MAXREG_COUNT
	.align		4
        /*003c*/ 	.byte	0x03, 0x1b
        /*003e*/ 	.short	0x00ff


	//----- nvinfo : EIATTR_EXIT_INSTR_OFFSETS
	.align		4
        /*0040*/ 	.byte	0x04, 0x1c
        /*0042*/ 	.short	(.L_17 - .L_16)


	//   ....[0]....
.L_16:
        /*0044*/ 	.word	0x000003e0


	//   ....[1]....
        /*0048*/ 	.word	0x00000400


	//----- nvinfo : EIATTR_REQNTID
	.align		4
.L_17:
        /*004c*/ 	.byte	0x04, 0x10
        /*004e*/ 	.short	(.L_19 - .L_18)
.L_18:
        /*0050*/ 	.word	0x00000080
        /*0054*/ 	.word	0x00000001
        /*0058*/ 	.word	0x00000001


	//----- nvinfo : EIATTR_CBANK_PARAM_SIZE
	.align		4
.L_19:
        /*005c*/ 	.byte	0x03, 0x19
        /*005e*/ 	.short	0x0014


	//----- nvinfo : EIATTR_PARAM_CBANK
	.align		4
        /*0060*/ 	.byte	0x04, 0x0a
        /*0062*/ 	.short	(.L_21 - .L_20)
	.align		4
.L_20:
        /*0064*/ 	.word	index@(.nv.constant0.triton_poi_fused__safe_softmax_6)
        /*0068*/ 	.short	0x0210
        /*006a*/ 	.short	0x0014


	//----- nvinfo : EIATTR_SW_WAR
	.align		4
.L_21:
        /*006c*/ 	.byte	0x04, 0x36
        /*006e*/ 	.short	(.L_23 - .L_22)
.L_22:
        /*0070*/ 	.word	0x00000008
.L_23:


//--------------------- .nv.callgraph             --------------------------
	.section	.nv.callgraph,"",@"SHT_CUDA_CALLGRAPH"
	.align	4
	.sectionentsize	8
	.align		4
        /*0000*/ 	.word	0x00000000
	.align		4
        /*0004*/ 	.word	0xffffffff
	.align		4
        /*0008*/ 	.word	0x00000000
	.align		4
        /*000c*/ 	.word	0xfffffffe
	.align		4
        /*0010*/ 	.word	0x00000000
	.align		4
        /*0014*/ 	.word	0xfffffffd
	.align		4
        /*0018*/ 	.word	0x00000000
	.align		4
        /*001c*/ 	.word	0xfffffffc


//--------------------- .text.triton_poi_fused__safe_softmax_6 --------------------------
	.section	.text.triton_poi_fused__safe_softmax_6,"ax",@progbits
	.align	128
        .global         triton_poi_fused__safe_softmax_6
        .type           triton_poi_fused__safe_softmax_6,@function
        .size           triton_poi_fused__safe_softmax_6,(.L_x_1 - triton_poi_fused__safe_softmax_6)
        .other          triton_poi_fused__safe_softmax_6,@"STO_CUDA_ENTRY STV_DEFAULT"
triton_poi_fused__safe_softmax_6:
.text.triton_poi_fused__safe_softmax_6:
[----:B------:R-:W0:Y:S02]  /*0000*/  LDC R1, c[0x0][0x28] ;  /* 0x00000a00ff017b82 */ /* 0x000e240000000800 */
[----:B------:R-:W1:Y:S01]  /*0010*/  S2R R0, SR_TID.X ;  /* 0x0000000000007919 */ /* 0x000e620000002100 */
[----:B------:R-:W2:Y:S01]  /*0020*/  LDC.64 R2, c[0x0][0x210] ;  /* 0x00008400ff027b82 */ /* 0x000ea20000000a00 */
[----:B------:R-:W-:Y:S01]  /*0030*/  CS2R R14, SRZ ;  /* 0x00000000000e7805 */ /* 0x000fe2000001ff00 */
[----:B------:R-:W-:Y:S01]  /*0040*/  ULDC.64 UR4, c[0x0][0x208] ;  /* 0x0000820000047ab9 */ /* 0x000fe20000000a00 */
[----:B------:R-:W3:Y:S01]  /*0050*/  S2R R7, SR_CTAID.X ;  /* 0x0000000000077919 */ /* 0x000ee20000002500 */
[----:B-1----:R-:W-:Y:S01]  /*0060*/  IMAD.SHL.U32 R0, R0, 0x2, RZ ;  /* 0x0000000200007824 */ /* 0x002fe200078e00ff */
[----:B---3--:R-:W-:-:S04]  /*0070*/  SHF.R.S32.HI R4, RZ, 0x17, R7 ;  /* 0x00000017ff047819 */ /* 0x008fc80000011407 */
[----:B------:R-:W-:Y:S02]  /*0080*/  LOP3.LUT R0, R0, 0xfe, RZ, 0xc0, !PT ;  /* 0x000000fe00007812 */ /* 0x000fe400078ec0ff */
[----:B------:R-:W-:-:S03]  /*0090*/  SGXT R4, R4, 0x1 ;  /* 0x000000010404781a */ /* 0x000fc60000000200 */
[----:B------:R-:W-:-:S05]  /*00a0*/  IMAD R7, R7, 0x100, R0 ;  /* 0x0000010007077824 */ /* 0x000fca00078e0200 */
[----:B------:R-:W-:Y:S02]  /*00b0*/  LEA.HI R4, R4, R7, RZ, 0x2 ;  /* 0x0000000704047211 */ /* 0x000fe400078f10ff */
[----:B------:R-:W-:Y:S02]  /*00c0*/  ISETP.GE.AND P0, PT, R7, 0x100, PT ;  /* 0x000001000700780c */ /* 0x000fe40003f06270 */
[----:B------:R-:W-:-:S05]  /*00d0*/  LOP3.LUT R5, R4, 0xfffffffc, RZ, 0xc0, !PT ;  /* 0xfffffffc04057812 */ /* 0x000fca00078ec0ff */
[----:B--2---:R-:W-:-:S06]  /*00e0*/  IMAD.WIDE R4, R5, 0x4, R2 ;  /* 0x0000000405047825 */ /* 0x004fcc00078e0202 */
[----:B------:R-:W2:Y:S01]  /*00f0*/  @!P0 LDG.E.EL R15, desc[UR4][R4.64] ;  /* 0x00000004040f8981 */ /* 0x000ea2000c2e1900 */
[----:B------:R-:W-:-:S03]  /*0100*/  IMAD.MOV.U32 R0, RZ, RZ, RZ ;  /* 0x000000ffff007224 */ /* 0x000fc600078e00ff */
[----:B------:R-:W3:Y:S01]  /*0110*/  @!P0 LDG.E.EL R14, desc[UR4][R4.64] ;  /* 0x00000004040e8981 */ /* 0x000ee2000c2e1900 */
[----:B------:R-:W-:Y:S01]  /*0120*/  IMAD.MOV.U32 R6, RZ, RZ, RZ ;  /* 0x000000ffff067224 */ /* 0x000fe200078e00ff */
[----:B------:R-:W-:Y:S02]  /*0130*/  CS2R R10, SRZ ;  /* 0x00000000000a7805 */ /* 0x000fe4000001ff00 */
[----:B------:R-:W4:Y:S04]  /*0140*/  @!P0 LDG.E.EL R0, desc[UR4][R4.64+0x4] ;  /* 0x0000040404008981 */ /* 0x000f28000c2e1900 */
[----:B------:R-:W5:Y:S04]  /*0150*/  @!P0 LDG.E.EL R6, desc[UR4][R4.64+0x4] ;  /* 0x0000040404068981 */ /* 0x000f68000c2e1900 */
[----:B------:R-:W5:Y:S04]  /*0160*/  @!P0 LDG.E.EL R10, desc[UR4][R4.64+0x8] ;  /* 0x00000804040a8981 */ /* 0x000f68000c2e1900 */
[----:B------:R-:W5:Y:S01]  /*0170*/  @!P0 LDG.E.EL R11, desc[UR4][R4.64+0x8] ;  /* 0x00000804040b8981 */ /* 0x000f62000c2e1900 */
[----:B------:R-:W-:-:S06]  /*0180*/  CS2R R12, SRZ ;  /* 0x00000000000c7805 */ /* 0x000fcc000001ff00 */
[----:B------:R-:W5:Y:S04]  /*0190*/  @!P0 LDG.E.EL R12, desc[UR4][R4.64+0xc] ;  /* 0x00000c04040c8981 */ /* 0x000f68000c2e1900 */
[----:B------:R-:W5:Y:S01]  /*01a0*/  @!P0 LDG.E.EL R13, desc[UR4][R4.64+0xc] ;  /* 0x00000c04040d8981 */ /* 0x000f62000c2e1900 */
[----:B------:R-:W-:Y:S01]  /*01b0*/  CS2R R8, SRZ ;  /* 0x0000000000087805 */ /* 0x000fe2000001ff00 */
[----:B------:R-:W-:-:S05]  /*01c0*/  IMAD.WIDE R2, R7, 0x4, R2 ;  /* 0x0000000407027825 */ /* 0x000fca00078e0202 */
[----:B------:R1:W5:Y:S02]  /*01d0*/  @!P0 LDG.E.64 R8, desc[UR4][R2.64] ;  /* 0x0000000402088981 */ /* 0x000364000c1e1b00 */
[----:B-1----:R-:W1:Y:S02]  /*01e0*/  LDC.64 R2, c[0x0][0x218] ;  /* 0x00008600ff027b82 */ /* 0x002e640000000a00 */
[----:B-1----:R-:W-:Y:S01]  /*01f0*/  IMAD.WIDE R2, R7, 0x4, R2 ;  /* 0x0000000407027825 */ /* 0x002fe200078e0202 */
[C---:B--2---:R-:W-:Y:S02]  /*0200*/  FSETP.NAN.AND P3, PT, R15.reuse, R15, PT ;  /* 0x0000000f0f00720b */ /* 0x044fe40003f68000 */
[C---:B---3--:R-:W-:Y:S02]  /*0210*/  FSETP.NAN.AND P4, PT, R14.reuse, R14, PT ;  /* 0x0000000e0e00720b */ /* 0x048fe40003f88000 */
[----:B----4-:R-:W-:Y:S02]  /*0220*/  FSETP.GT.AND P1, PT, R15, R0, PT ;  /* 0x000000000f00720b */ /* 0x010fe40003f24000 */
[----:B-----5:R-:W-:-:S07]  /*0230*/  FSETP.GT.AND P2, PT, R14, R6, PT ;  /* 0x000000060e00720b */ /* 0x020fce0003f44000 */
[----:B------:R-:W-:Y:S02]  /*0240*/  @!P3 FSEL R15, R15, R0, P1 ;  /* 0x000000000f0fb208 */ /* 0x000fe40000800000 */
[----:B------:R-:W-:Y:S02]  /*0250*/  @!P4 FSEL R14, R14, R6, P2 ;  /* 0x000000060e0ec208 */ /* 0x000fe40001000000 */
[C---:B------:R-:W-:Y:S02]  /*0260*/  FSETP.GT.AND P1, PT, R15.reuse, R10, PT ;  /* 0x0000000a0f00720b */ /* 0x040fe40003f24000 */
[C---:B------:R-:W-:Y:S02]  /*0270*/  FSETP.GT.AND P2, PT, R14.reuse, R11, PT ;  /* 0x0000000b0e00720b */ /* 0x040fe40003f44000 */
[----:B------:R-:W-:Y:S02]  /*0280*/  FSETP.NAN.AND P3, PT, R15, R15, PT ;  /* 0x0000000f0f00720b */ /* 0x000fe40003f68000 */
[----:B------:R-:W-:-:S07]  /*0290*/  FSETP.NAN.AND P4, PT, R14, R14, PT ;  /* 0x0000000e0e00720b */ /* 0x000fce0003f88000 */
[----:B------:R-:W-:Y:S02]  /*02a0*/  @!P1 FSEL R15, R15, R10, P3 ;  /* 0x0000000a0f0f9208 */ /* 0x000fe40001800000 */
[----:B------:R-:W-:Y:S02]  /*02b0*/  @!P2 FSEL R14, R14, R11, P4 ;  /* 0x0000000b0e0ea208 */ /* 0x000fe40002000000 */
[C---:B------:R-:W-:Y:S02]  /*02c0*/  FSETP.GT.AND P1, PT, R15.reuse, R12, PT ;  /* 0x0000000c0f00720b */ /* 0x040fe40003f24000 */
[C---:B------:R-:W-:Y:S02]  /*02d0*/  FSETP.GT.AND P2, PT, R14.reuse, R13, PT ;  /* 0x0000000d0e00720b */ /* 0x040fe40003f44000 */
[----:B------:R-:W-:Y:S02]  /*02e0*/  FSETP.NAN.AND P3, PT, R15, R15, PT ;  /* 0x0000000f0f00720b */ /* 0x000fe40003f68000 */
[----:B------:R-:W-:-:S07]  /*02f0*/  FSETP.NAN.AND P4, PT, R14, R14, PT ;  /* 0x0000000e0e00720b */ /* 0x000fce0003f88000 */
[----:B------:R-:W-:Y:S02]  /*0300*/  @!P1 FSEL R15, R15, R12, P3 ;  /* 0x0000000c0f0f9208 */ /* 0x000fe40001800000 */
[----:B------:R-:W-:-:S03]  /*0310*/  @!P2 FSEL R14, R14, R13, P4 ;  /* 0x0000000d0e0ea208 */ /* 0x000fc60002000000 */
[----:B------:R-:W-:Y:S02]  /*0320*/  FADD R8, -R15, R8 ;  /* 0x000000080f087221 */ /* 0x000fe40000000100 */
[----:B------:R-:W-:Y:S02]  /*0330*/  FADD R9, -R14, R9 ;  /* 0x000000090e097221 */ /* 0x000fe40000000100 */
[----:B------:R-:W-:Y:S02]  /*0340*/  FMUL R8, R8, 1.4426950216293334961 ;  /* 0x3fb8aa3b08087820 */ /* 0x000fe40000400000 */
[----:B------:R-:W-:-:S03]  /*0350*/  FMUL R9, R9, 1.4426950216293334961 ;  /* 0x3fb8aa3b09097820 */ /* 0x000fc60000400000 */
[----:B------:R-:W-:Y:S02]  /*0360*/  FSETP.GEU.AND P1, PT, R8, -126, PT ;  /* 0xc2fc00000800780b */ /* 0x000fe40003f2e000 */
[----:B------:R-:W-:-:S11]  /*0370*/  FSETP.GEU.AND P2, PT, R9, -126, PT ;  /* 0xc2fc00000900780b */ /* 0x000fd60003f4e000 */
[----:B------:R-:W-:Y:S02]  /*0380*/  @!P1 FMUL R8, R8, 0.5 ;  /* 0x3f00000008089820 */ /* 0x000fe40000400000 */
[----:B------:R-:W-:Y:S02]  /*0390*/  @!P2 FMUL R9, R9, 0.5 ;  /* 0x3f0000000909a820 */ /* 0x000fe40000400000 */
[----:B------:R-:W1:Y:S08]  /*03a0*/  MUFU.EX2 R4, R8 ;  /* 0x0000000800047308 */ /* 0x000e700000000800 */
[----:B------:R-:W2:Y:S01]  /*03b0*/  MUFU.EX2 R5, R9 ;  /* 0x0000000900057308 */ /* 0x000ea20000000800 */
[----:B-1----:R-:W-:Y:S01]  /*03c0*/  @!P1 FMUL R4, R4, R4 ;  /* 0x0000000404049220 */ /* 0x002fe20000400000 */
[----:B--2---:R-:W-:Y:S01]  /*03d0*/  @!P2 FMUL R5, R5, R5 ;  /* 0x000000050505a220 */ /* 0x004fe20000400000 */
[----:B------:R-:W-:Y:S06]  /*03e0*/  @P0 EXIT ;  /* 0x000000000000094d */ /* 0x000fec0003800000 */
[----:B------:R-:W-:Y:S01]  /*03f0*/  STG.E.64 desc[UR4][R2.64], R4 ;  /* 0x0000000402007986 */ /* 0x000fe2000c101b04 */
[----:B------:R-:W-:Y:S05]  /*0400*/  EXIT ;  /* 0x000000000000794d */ /* 0x000fea0003800000 */
.L_x_0:
[----:B------:R-:W-:-:S00]  /*0410*/  BRA `(.L_x_0) ;  /* 0xfffffffc00fc7947 */ /* 0x000fc0000383ffff */
[----:B------:R-:W-:-:S00]  /*0420*/  NOP ;  /* 0x0000000000007918 */ /* 0x000fc00000000000 */
        /* <DEDUP_REMOVED lines=13> */
.L_x_1:


//--------------------- .nv.constant0.triton_poi_fused__safe_softmax_6 --------------------------
	.section	.nv.constant0.triton_poi_fused__safe_softmax_6,"a",@progbits
	.sectionflags	@""
	.align	4
.nv.constant0.triton_poi_fused__safe_softmax_6:
	.zero		548
